	.headerflags	@"EF_CUDA_TEXMODE_UNIFIED EF_CUDA_64BIT_ADDRESS EF_CUDA_ACCELERATORS EF_CUDA_SM90 EF_CUDA_VIRTUAL_SM(EF_CUDA_SM90)"
	.elftype	@"ET_EXEC"


//--------------------- .nv.info                  --------------------------
	.section	.nv.info,"",@"SHT_CUDA_INFO"
	.align	4


	//----- nvinfo : EIATTR_REGCOUNT
	.align		4
        /*0000*/ 	.byte	0x04, 0x2f
        /*0002*/ 	.short	(.L_3 - .L_2)
	.align		4
.L_2:
        /*0004*/ 	.word	index@(triton_poi_fused__native_batch_norm_legit_no_training_relu_37)
        /*0008*/ 	.word	0x00000020


	//----- nvinfo : EIATTR_MIN_STACK_SIZE
	.align		4
.L_3:
        /*000c*/ 	.byte	0x04, 0x12
        /*000e*/ 	.short	(.L_5 - .L_4)
	.align		4
.L_4:
        /*0010*/ 	.word	index@(triton_poi_fused__native_batch_norm_legit_no_training_relu_37)
        /*0014*/ 	.word	0x00000000


	//----- nvinfo : EIATTR_FRAME_SIZE
	.align		4
.L_5:
        /*0018*/ 	.byte	0x04, 0x11
        /*001a*/ 	.short	(.L_7 - .L_6)
	.align		4
.L_6:
        /*001c*/ 	.word	index@(triton_poi_fused__native_batch_norm_legit_no_training_relu_37)
        /*0020*/ 	.word	0x00000000


	//----- nvinfo : EIATTR_MIN_STACK_SIZE
	.align		4
.L_7:
        /*0024*/ 	.byte	0x04, 0x12
        /*0026*/ 	.short	(.L_9 - .L_8)
	.align		4
.L_8:
        /*0028*/ 	.word	index@(triton_poi_fused__native_batch_norm_legit_no_training_relu_37)
        /*002c*/ 	.word	0x00000000
.L_9:


//--------------------- .nv.info.triton_poi_fused__native_batch_norm_legit_no_training_relu_37 --------------------------
	.section	.nv.info.triton_poi_fused__native_batch_norm_legit_no_training_relu_37,"",@"SHT_CUDA_INFO"
	.sectionflags	@""
	.align	4


	//----- nvinfo : EIATTR_CUDA_API_VERSION
	.align		4
        /*0000*/ 	.byte	0x04, 0x37
        /*0002*/ 	.short	(.L_11 - .L_10)
.L_10:
        /*0004*/ 	.word	0x0000007c


	//----- nvinfo : EIATTR_KPARAM_INFO
	.align		4
.L_11:
        /*0008*/ 	.byte	0x04, 0x17
        /*000a*/ 	.short	(.L_13 - .L_12)
.L_12:
        /*000c*/ 	.word	0x00000000
        /*0010*/ 	.short	0x0007
        /*0012*/ 	.short	0x0034
        /*0014*/ 	.byte	0x00, 0xf0, 0x11, 0x00


	//----- nvinfo : EIATTR_KPARAM_INFO
	.align		4
.L_13:
        /*0018*/ 	.byte	0x04, 0x17
        /*001a*/ 	.short	(.L_15 - .L_14)
.L_14:
        /*001c*/ 	.word	0x00000000
        /*0020*/ 	.short	0x0006
        /*0022*/ 	.short	0x0030
        /*0024*/ 	.byte	0x00, 0xf0, 0x11, 0x00


	//----- nvinfo : EIATTR_KPARAM_INFO
	.align		4
.L_15:
        /*0028*/ 	.byte	0x04, 0x17
        /*002a*/ 	.short	(.L_17 - .L_16)
.L_16:
        /*002c*/ 	.word	0x00000000
        /*0030*/ 	.short	0x0005
        /*0032*/ 	.short	0x0028
        /*0034*/ 	.byte	0x00, 0xf4, 0x21, 0x00


	//----- nvinfo : EIATTR_KPARAM_INFO
	.align		4
.L_17:
        /*0038*/ 	.byte	0x04, 0x17
        /*003a*/ 	.short	(.L_19 - .L_18)
.L_18:
        /*003c*/ 	.word	0x00000000
        /*0040*/ 	.short	0x0004
        /*0042*/ 	.short	0x0020
        /*0044*/ 	.byte	0x00, 0xf4, 0x21, 0x00


	//----- nvinfo : EIATTR_KPARAM_INFO
	.align		4
.L_19:
        /*0048*/ 	.byte	0x04, 0x17
        /*004a*/ 	.short	(.L_21 - .L_20)
.L_20:
        /*004c*/ 	.word	0x00000000
        /*0050*/ 	.short	0x0003
        /*0052*/ 	.short	0x0018
        /*0054*/ 	.byte	0x00, 0xf4, 0x21, 0x00


	//----- nvinfo : EIATTR_KPARAM_INFO
	.align		4
.L_21:
        /*0058*/ 	.byte	0x04, 0x17
        /*005a*/ 	.short	(.L_23 - .L_22)
.L_22:
        /*005c*/ 	.word	0x00000000
        /*0060*/ 	.short	0x0002
        /*0062*/ 	.short	0x0010
        /*0064*/ 	.byte	0x00, 0xf4, 0x21, 0x00


	//----- nvinfo : EIATTR_KPARAM_INFO
	.align		4
.L_23:
        /*0068*/ 	.byte	0x04, 0x17
        /*006a*/ 	.short	(.L_25 - .L_24)
.L_24:
        /*006c*/ 	.word	0x00000000
        /*0070*/ 	.short	0x0001
        /*0072*/ 	.short	0x0008
        /*0074*/ 	.byte	0x00, 0xf4, 0x21, 0x00


	//----- nvinfo : EIATTR_KPARAM_INFO
	.align		4
.L_25:
        /*0078*/ 	.byte	0x04, 0x17
        /*007a*/ 	.short	(.L_27 - .L_26)
.L_26:
        /*007c*/ 	.word	0x00000000
        /*0080*/ 	.short	0x0000
        /*0082*/ 	.short	0x0000
        /*0084*/ 	.byte	0x00, 0xf4, 0x21, 0x00


	//----- nvinfo : EIATTR_SPARSE_MMA_MASK
	.align		4
.L_27:
        /*0088*/ 	.byte	0x03, 0x50
        /*008a*/ 	.short	0x0000


	//----- nvinfo : EIATTR_MAXREG_COUNT
	.align		4
        /*008c*/ 	.byte	0x03, 0x1b
        /*008e*/ 	.short	0x00ff


	//----- nvinfo : EIATTR_EXIT_INSTR_OFFSETS
	.align		4
        /*0090*/ 	.byte	0x04, 0x1c
        /*0092*/ 	.short	(.L_29 - .L_28)


	//   ....[0]....
.L_28:
        /*0094*/ 	.word	0x00001230


	//   ....[1]....
        /*0098*/ 	.word	0x00001300


	//----- nvinfo : EIATTR_REQNTID
	.align		4
.L_29:
        /*009c*/ 	.byte	0x04, 0x10
        /*009e*/ 	.short	(.L_31 - .L_30)
.L_30:
        /*00a0*/ 	.word	0x00000100
        /*00a4*/ 	.word	0x00000001
        /*00a8*/ 	.word	0x00000001


	//----- nvinfo : EIATTR_CBANK_PARAM_SIZE
	.align		4
.L_31:
        /*00ac*/ 	.byte	0x03, 0x19
        /*00ae*/ 	.short	0x0038


	//----- nvinfo : EIATTR_PARAM_CBANK
	.align		4
        /*00b0*/ 	.byte	0x04, 0x0a
        /*00b2*/ 	.short	(.L_33 - .L_32)
	.align		4
.L_32:
        /*00b4*/ 	.word	index@(.nv.constant0.triton_poi_fused__native_batch_norm_legit_no_training_relu_37)
        /*00b8*/ 	.short	0x0210
        /*00ba*/ 	.short	0x0038


	//----- nvinfo : EIATTR_SW_WAR
	.align		4
.L_33:
        /*00bc*/ 	.byte	0x04, 0x36
        /*00be*/ 	.short	(.L_35 - .L_34)
.L_34:
        /*00c0*/ 	.word	0x00000008
.L_35:


//--------------------- .nv.callgraph             --------------------------
	.section	.nv.callgraph,"",@"SHT_CUDA_CALLGRAPH"
	.align	4
	.sectionentsize	8
	.align		4
        /*0000*/ 	.word	0x00000000
	.align		4
        /*0004*/ 	.word	0xffffffff
	.align		4
        /*0008*/ 	.word	0x00000000
	.align		4
        /*000c*/ 	.word	0xfffffffe
	.align		4
        /*0010*/ 	.word	0x00000000
	.align		4
        /*0014*/ 	.word	0xfffffffd
	.align		4
        /*0018*/ 	.word	0x00000000
	.align		4
        /*001c*/ 	.word	0xfffffffc


//--------------------- .nv.constant4             --------------------------
	.section	.nv.constant4,"a",@progbits
	.align	8
	.align		8
.nv.constant4:
        /*0000*/ 	.dword	_$_str
	.align		8
        /*0008*/ 	.dword	_$_str_$_2


//--------------------- .text.triton_poi_fused__native_batch_norm_legit_no_training_relu_37 --------------------------
	.section	.text.triton_poi_fused__native_batch_norm_legit_no_training_relu_37,"ax",@progbits
	.sectionflags	@"SHF_BARRIERS=1"
	.align	128
        .global         triton_poi_fused__native_batch_norm_legit_no_training_relu_37
        .type           triton_poi_fused__native_batch_norm_legit_no_training_relu_37,@function
        .size           triton_poi_fused__native_batch_norm_legit_no_training_relu_37,(.L_x_1 - triton_poi_fused__native_batch_norm_legit_no_training_relu_37)
        .other          triton_poi_fused__native_batch_norm_legit_no_training_relu_37,@"STO_CUDA_ENTRY STV_DEFAULT"
triton_poi_fused__native_batch_norm_legit_no_training_relu_37:
.text.triton_poi_fused__native_batch_norm_legit_no_training_relu_37:
[----:B------:R-:W0:Y:S01]  /*0000*/  LDC R1, c[0x0][0x28] ;  /* 0x00000a00ff017b82 */ /* 0x000e220000000800 */
[----:B------:R-:W1:Y:S07]  /*0010*/  S2R R3, SR_TID.X ;  /* 0x0000000000037919 */ /* 0x000e6e0000002100 */
[----:B------:R-:W2:Y:S01]  /*0020*/  LDC.64 R16, c[0x0][0x210] ;  /* 0x00008400ff107b82 */ /* 0x000ea20000000a00 */
[----:B------:R-:W-:Y:S01]  /*0030*/  ULDC.64 UR6, c[0x0][0x208] ;  /* 0x0000820000067ab9 */ /* 0x000fe20000000a00 */
[----:B------:R-:W3:Y:S01]  /*0040*/  S2R R2, SR_CTAID.Y ;  /* 0x0000000000027919 */ /* 0x000ee20000002600 */
[----:B------:R-:W4:Y:S01]  /*0050*/  S2R R21, SR_CTAID.X ;  /* 0x0000000000157919 */ /* 0x000f220000002500 */
[----:B-1----:R-:W-:Y:S01]  /*0060*/  IMAD.SHL.U32 R0, R3, 0x4, RZ ;  /* 0x0000000403007824 */ /* 0x002fe200078e00ff */
[----:B------:R-:W-:-:S04]  /*0070*/  SHF.R.U32.HI R18, RZ, 0x6, R3 ;  /* 0x00000006ff127819 */ /* 0x000fc80000011603 */
[----:B------:R-:W-:Y:S02]  /*0080*/  LOP3.LUT R5, R0, 0xfc, RZ, 0xc0, !PT ;  /* 0x000000fc00057812 */ /* 0x000fe400078ec0ff */
[----:B------:R-:W-:Y:S01]  /*0090*/  SGXT.U32 R18, R18, 0x2 ;  /* 0x000000021212781a */ /* 0x000fe20000000000 */
[----:B----4-:R-:W-:Y:S01]  /*00a0*/  IMAD.SHL.U32 R21, R21, 0x10, RZ ;  /* 0x0000001015157824 */ /* 0x010fe200078e00ff */
[----:B---3--:R-:W-:-:S04]  /*00b0*/  PRMT R5, R5, 0x6540, R2 ;  /* 0x0000654005057816 */ /* 0x008fc80000000002 */
[C---:B------:R-:W-:Y:S01]  /*00c0*/  ISETP.GE.AND P0, PT, R5.reuse, 0x280, PT ;  /* 0x000002800500780c */ /* 0x040fe20003f06270 */
[----:B------:R-:W-:Y:S01]  /*00d0*/  IMAD.HI R4, R5, 0x66666667, RZ ;  /* 0x6666666705047827 */ /* 0x000fe200078e02ff */
[----:B------:R-:W-:-:S04]  /*00e0*/  LOP3.LUT R18, R21, R18, RZ, 0xfc, !PT ;  /* 0x0000001215127212 */ /* 0x000fc800078efcff */
[----:B------:R-:W-:Y:S02]  /*00f0*/  SHF.R.U32.HI R7, RZ, 0x1f, R4 ;  /* 0x0000001fff077819 */ /* 0x000fe40000011604 */
[----:B------:R-:W-:Y:S02]  /*0100*/  ISETP.LT.AND P1, PT, R18, 0x10, !P0 ;  /* 0x000000101200780c */ /* 0x000fe40004721270 */
[----:B------:R-:W-:Y:S02]  /*0110*/  LEA.HI.SX32 R4, R4, R7, 0x1a ;  /* 0x0000000704047211 */ /* 0x000fe400078fd2ff */
[----:B------:R-:W-:Y:S02]  /*0120*/  CS2R R6, SRZ ;  /* 0x0000000000067805 */ /* 0x000fe4000001ff00 */
[----:B------:R-:W-:Y:S01]  /*0130*/  LOP3.LUT R8, R18, 0x4, RZ, 0xfc, !PT ;  /* 0x0000000412087812 */ /* 0x000fe200078efcff */
[----:B------:R-:W-:-:S03]  /*0140*/  IMAD R5, R4, -0xa0, R5 ;  /* 0xffffff6004057824 */ /* 0x000fc600078e0205 */
[----:B------:R-:W-:Y:S02]  /*0150*/  ISETP.LT.AND P2, PT, R8, 0x10, !P0 ;  /* 0x000000100800780c */ /* 0x000fe40004741270 */
[----:B------:R-:W-:Y:S01]  /*0160*/  CS2R R8, SRZ ;  /* 0x0000000000087805 */ /* 0x000fe2000001ff00 */
[----:B------:R-:W-:Y:S01]  /*0170*/  IMAD R19, R4, 0xa00, R5 ;  /* 0x00000a0004137824 */ /* 0x000fe200078e0205 */
[----:B------:R-:W-:-:S03]  /*0180*/  CS2R R4, SRZ ;  /* 0x0000000000047805 */ /* 0x000fc6000001ff00 */
[----:B------:R-:W-:-:S04]  /*0190*/  IMAD R19, R18, 0xa0, R19 ;  /* 0x000000a012137824 */ /* 0x000fc800078e0213 */
[----:B--2---:R-:W-:-:S05]  /*01a0*/  IMAD.WIDE R14, R19, 0x4, R16 ;  /* 0x00000004130e7825 */ /* 0x004fca00078e0210 */
[----:B------:R1:W2:Y:S01]  /*01b0*/  @P1 LDG.E.EL.128 R4, desc[UR6][R14.64] ;  /* 0x000000060e041981 */ /* 0x0002a2000c2e1d00 */
[----:B------:R-:W-:Y:S01]  /*01c0*/  VIADD R23, R19, 0x280 ;  /* 0x0000028013177836 */ /* 0x000fe20000000000 */
[----:B------:R-:W-:Y:S02]  /*01d0*/  CS2R R10, SRZ ;  /* 0x00000000000a7805 */ /* 0x000fe4000001ff00 */
[----:B------:R-:W-:Y:S01]  /*01e0*/  LOP3.LUT R12, R18, 0x8, RZ, 0xfc, !PT ;  /* 0x00000008120c7812 */ /* 0x000fe200078efcff */
[----:B------:R-:W-:-:S03]  /*01f0*/  IMAD.WIDE R22, R23, 0x4, R16 ;  /* 0x0000000417167825 */ /* 0x000fc600078e0210 */
[----:B------:R-:W-:Y:S02]  /*0200*/  ISETP.LT.AND P1, PT, R12, 0x10, !P0 ;  /* 0x000000100c00780c */ /* 0x000fe40004721270 */
[----:B------:R3:W4:Y:S01]  /*0210*/  @P2 LDG.E.EL.128 R8, desc[UR6][R22.64] ;  /* 0x0000000616082981 */ /* 0x000722000c2e1d00 */
[----:B------:R-:W-:Y:S01]  /*0220*/  VIADD R25, R19, 0x500 ;  /* 0x0000050013197836 */ /* 0x000fe20000000000 */
[----:B------:R-:W-:Y:S02]  /*0230*/  CS2R R12, SRZ ;  /* 0x00000000000c7805 */ /* 0x000fe4000001ff00 */
[----:B-1----:R-:W-:Y:S01]  /*0240*/  CS2R R14, SRZ ;  /* 0x00000000000e7805 */ /* 0x002fe2000001ff00 */
[----:B------:R-:W-:-:S06]  /*0250*/  IMAD.WIDE R24, R25, 0x4, R16 ;  /* 0x0000000419187825 */ /* 0x000fcc00078e0210 */
[----:B------:R-:W5:Y:S01]  /*0260*/  @P1 LDG.E.EL.128 R12, desc[UR6][R24.64] ;  /* 0x00000006180c1981 */ /* 0x000f62000c2e1d00 */
[----:B------:R-:W-:Y:S02]  /*0270*/  LOP3.LUT R18, R18, 0xc, RZ, 0xfc, !PT ;  /* 0x0000000c12127812 */ /* 0x000fe400078efcff */
[----:B------:R-:W-:Y:S02]  /*0280*/  IADD3 R27, R19, 0x780, RZ ;  /* 0x00000780131b7810 */ /* 0x000fe40007ffe0ff */
[----:B------:R-:W-:Y:S02]  /*0290*/  ISETP.LT.AND P0, PT, R18, 0x10, !P0 ;  /* 0x000000101200780c */ /* 0x000fe40004701270 */
[----:B------:R-:W-:Y:S01]  /*02a0*/  CS2R R18, SRZ ;  /* 0x0000000000127805 */ /* 0x000fe2000001ff00 */
[----:B------:R-:W-:Y:S01]  /*02b0*/  IMAD.WIDE R26, R27, 0x4, R16 ;  /* 0x000000041b1a7825 */ /* 0x000fe200078e0210 */
[----:B------:R-:W-:-:S09]  /*02c0*/  CS2R R16, SRZ ;  /* 0x0000000000107805 */ /* 0x000fd2000001ff00 */
[----:B------:R1:W5:Y:S01]  /*02d0*/  @P0 LDG.E.EL.128 R16, desc[UR6][R26.64] ;  /* 0x000000061a100981 */ /* 0x000362000c2e1d00 */
[----:B------:R-:W1:Y:S01]  /*02e0*/  S2UR UR5, SR_CgaCtaId ;  /* 0x00000000000579c3 */ /* 0x000e620000008800 */
[----:B------:R-:W-:Y:S01]  /*02f0*/  SHF.R.U32.HI R20, RZ, 0x2, R3 ;  /* 0x00000002ff147819 */ /* 0x000fe20000011603 */
[----:B------:R-:W-:Y:S01]  /*0300*/  UMOV UR4, 0x400 ;  /* 0x0000040000047882 */ /* 0x000fe20000000000 */
[----:B---3--:R-:W-:Y:S02]  /*0310*/  LOP3.LUT R22, R0, 0x3fc, RZ, 0xc0, !PT ;  /* 0x000003fc00167812 */ /* 0x008fe400078ec0ff */
[----:B------:R-:W-:Y:S02]  /*0320*/  LOP3.LUT R20, R20, 0x30, RZ, 0xc0, !PT ;  /* 0x0000003014147812 */ /* 0x000fe400078ec0ff */
[----:B------:R-:W-:Y:S01]  /*0330*/  PRMT R29, R3, 0x6540, R2 ;  /* 0x00006540031d7816 */ /* 0x000fe20000000002 */
[----:B01----:R-:W0:Y:S03]  /*0340*/  LDC.64 R26, c[0x0][0x220] ;  /* 0x00008800ff1a7b82 */ /* 0x003e260000000a00 */
[----:B------:R-:W-:Y:S01]  /*0350*/  ISETP.GE.AND P0, PT, R29, 0x280, PT ;  /* 0x000002801d00780c */ /* 0x000fe20003f06270 */
[----:B------:R-:W-:-:S06]  /*0360*/  UPRMT UR4, UR5, 0x654, UR4 ;  /* 0x0000065405047896 */ /* 0x000fcc0008000004 */
[----:B------:R-:W-:Y:S01]  /*0370*/  VIADD R23, R20, UR4 ;  /* 0x0000000414177c36 */ /* 0x000fe20008000000 */
[----:B------:R-:W-:-:S03]  /*0380*/  LOP3.LUT R20, R3, 0xff, RZ, 0xc0, !PT ;  /* 0x000000ff03147812 */ /* 0x000fc600078ec0ff */
[----:B------:R-:W-:Y:S01]  /*0390*/  IMAD R22, R22, 0x4, R23 ;  /* 0x0000000416167824 */ /* 0x000fe200078e0217 */
[----:B------:R-:W-:-:S04]  /*03a0*/  LEA R20, R20, UR4, 0x2 ;  /* 0x0000000414147c11 */ /* 0x000fc8000f8e10ff */
[----:B--2---:R-:W-:Y:S01]  /*03b0*/  STS.128 [R22], R4 ;  /* 0x0000000416007388 */ /* 0x004fe20000000c00 */
[----:B------:R-:W-:Y:S06]  /*03c0*/  BAR.SYNC.DEFER_BLOCKING 0x0 ;  /* 0x0000000000007b1d */ /* 0x000fec0000010000 */
[----:B------:R-:W-:Y:S04]  /*03d0*/  LDS R25, [R20] ;  /* 0x0000000014197984 */ /* 0x000fe80000000800 */
[----:B------:R-:W-:Y:S04]  /*03e0*/  LDS R24, [R20+0x410] ;  /* 0x0004100014187984 */ /* 0x000fe80000000800 */
[----:B------:R-:W1:Y:S04]  /*03f0*/  LDS R23, [R20+0x820] ;  /* 0x0008200014177984 */ /* 0x000e680000000800 */
[----:B------:R-:W-:Y:S01]  /*0400*/  LDS R28, [R20+0xc30] ;  /* 0x000c3000141c7984 */ /* 0x000fe20000000800 */
[----:B------:R-:W-:Y:S06]  /*0410*/  BAR.SYNC.DEFER_BLOCKING 0x0 ;  /* 0x0000000000007b1d */ /* 0x000fec0000010000 */
[----:B----4-:R2:W-:Y:S02]  /*0420*/  STS.128 [R22], R8 ;  /* 0x0000000816007388 */ /* 0x0105e40000000c00 */
[----:B------:R-:W-:Y:S01]  /*0430*/  BAR.SYNC.DEFER_BLOCKING 0x0 ;  /* 0x0000000000007b1d */ /* 0x000fe20000010000 */
[----:B--2---:R-:W-:-:S07]  /*0440*/  IMAD.HI R8, R29, 0x66666667, RZ ;  /* 0x666666671d087827 */ /* 0x004fce00078e02ff */
[----:B------:R-:W2:Y:S01]  /*0450*/  LDC.64 R10, c[0x0][0x230] ;  /* 0x00008c00ff0a7b82 */ /* 0x000ea20000000a00 */
[----:B------:R-:W-:-:S04]  /*0460*/  SHF.R.U32.HI R9, RZ, 0x1f, R8 ;  /* 0x0000001fff097819 */ /* 0x000fc80000011608 */
[----:B------:R-:W-:Y:S01]  /*0470*/  LEA.HI.SX32 R8, R8, R9, 0x1a ;  /* 0x0000000908087211 */ /* 0x000fe200078fd2ff */
[----:B------:R-:W3:Y:S04]  /*0480*/  LDS R4, [R20] ;  /* 0x0000000014047984 */ /* 0x000ee80000000800 */
[----:B------:R-:W4:Y:S04]  /*0490*/  LDS R7, [R20+0x410] ;  /* 0x0004100014077984 */ /* 0x000f280000000800 */
[----:B------:R-:W1:Y:S04]  /*04a0*/  LDS R6, [R20+0x820] ;  /* 0x0008200014067984 */ /* 0x000e680000000800 */
[----:B------:R-:W1:Y:S01]  /*04b0*/  LDS R5, [R20+0xc30] ;  /* 0x000c300014057984 */ /* 0x000e620000000800 */
[----:B------:R-:W-:Y:S06]  /*04c0*/  BAR.SYNC.DEFER_BLOCKING 0x0 ;  /* 0x0000000000007b1d */ /* 0x000fec0000010000 */
[----:B-----5:R5:W-:Y:S02]  /*04d0*/  STS.128 [R22], R12 ;  /* 0x0000000c16007388 */ /* 0x020be40000000c00 */
[----:B------:R-:W-:Y:S01]  /*04e0*/  BAR.SYNC.DEFER_BLOCKING 0x0 ;  /* 0x0000000000007b1d */ /* 0x000fe20000010000 */
[----:B-----5:R-:W-:-:S07]  /*04f0*/  IMAD R15, R8, -0xa0, R29 ;  /* 0xffffff60080f7824 */ /* 0x020fce00078e021d */
[----:B------:R-:W5:Y:S01]  /*0500*/  LDC.64 R8, c[0x0][0x218] ;  /* 0x00008600ff087b82 */ /* 0x000f620000000a00 */
[----:B0-----:R-:W-:Y:S01]  /*0510*/  IMAD.WIDE R26, R15, 0x4, R26 ;  /* 0x000000040f1a7825 */ /* 0x001fe200078e021a */
[----:B------:R-:W0:Y:S04]  /*0520*/  LDS R29, [R20] ;  /* 0x00000000141d7984 */ /* 0x000e280000000800 */
[----:B------:R-:W0:Y:S04]  /*0530*/  LDS R14, [R20+0x410] ;  /* 0x00041000140e7984 */ /* 0x000e280000000800 */
[----:B------:R-:W0:Y:S04]  /*0540*/  LDS R13, [R20+0x820] ;  /* 0x00082000140d7984 */ /* 0x000e280000000800 */
[----:B------:R-:W0:Y:S01]  /*0550*/  LDS R12, [R20+0xc30] ;  /* 0x000c3000140c7984 */ /* 0x000e220000000800 */
[----:B------:R-:W-:Y:S06]  /*0560*/  BAR.SYNC.DEFER_BLOCKING 0x0 ;  /* 0x0000000000007b1d */ /* 0x000fec0000010000 */
[----:B------:R1:W-:Y:S02]  /*0570*/  STS.128 [R22], R16 ;  /* 0x0000001016007388 */ /* 0x0003e40000000c00 */
[----:B------:R-:W-:Y:S01]  /*0580*/  BAR.SYNC.DEFER_BLOCKING 0x0 ;  /* 0x0000000000007b1d */ /* 0x000fe20000010000 */
[----:B-1----:R-:W-:-:S06]  /*0590*/  IMAD.MOV.U32 R16, RZ, RZ, RZ ;  /* 0x000000ffff107224 */ /* 0x002fcc00078e00ff */
[----:B------:R1:W3:Y:S01]  /*05a0*/  @!P0 LDG.E.EL R16, desc[UR6][R26.64] ;  /* 0x000000061a108981 */ /* 0x0002e2000c2e1900 */
[----:B-----5:R-:W-:-:S03]  /*05b0*/  IMAD.WIDE R8, R15, 0x4, R8 ;  /* 0x000000040f087825 */ /* 0x020fc600078e0208 */
[----:B------:R-:W5:Y:S01]  /*05c0*/  LDS R17, [R20] ;  /* 0x0000000014117984 */ /* 0x000f620000000800 */
[----:B--2---:R-:W-:-:S03]  /*05d0*/  IMAD.WIDE R10, R15, 0x4, R10 ;  /* 0x000000040f0a7825 */ /* 0x004fc600078e020a */
[----:B------:R-:W2:Y:S01]  /*05e0*/  LDS R19, [R20+0x410] ;  /* 0x0004100014137984 */ /* 0x000ea20000000800 */
[----:B-1----:R-:W-:-:S10]  /*05f0*/  HFMA2.MMA R26, -RZ, RZ, 0, 0 ;  /* 0x00000000ff1a7435 */ /* 0x002fd400000001ff */
[----:B------:R1:W2:Y:S01]  /*0600*/  @!P0 LDG.E.EL R26, desc[UR6][R8.64] ;  /* 0x00000006081a8981 */ /* 0x0002a2000c2e1900 */
[----:B------:R-:W-:Y:S01]  /*0610*/  IMAD.MOV.U32 R18, RZ, RZ, RZ ;  /* 0x000000ffff127224 */ /* 0x000fe200078e00ff */
[----:B-1----:R-:W1:Y:S02]  /*0620*/  LDC.64 R8, c[0x0][0x228] ;  /* 0x00008a00ff087b82 */ /* 0x002e640000000a00 */
[----:B-1----:R-:W-:-:S04]  /*0630*/  IMAD.WIDE R8, R15, 0x4, R8 ;  /* 0x000000040f087825 */ /* 0x002fc800078e0208 */
[----:B------:R-:W-:Y:S01]  /*0640*/  IMAD.MOV.U32 R15, RZ, RZ, RZ ;  /* 0x000000ffff0f7224 */ /* 0x000fe200078e00ff */
[----:B------:R1:W5:Y:S05]  /*0650*/  @!P0 LDG.E.EL R18, desc[UR6][R8.64] ;  /* 0x0000000608128981 */ /* 0x00036a000c2e1900 */
[----:B------:R0:W5:Y:S01]  /*0660*/  @!P0 LDG.E.EL R15, desc[UR6][R10.64] ;  /* 0x000000060a0f8981 */ /* 0x000162000c2e1900 */
[----:B------:R-:W4:Y:S01]  /*0670*/  S2UR UR4, SR_CgaCtaId ;  /* 0x00000000000479c3 */ /* 0x000f220000008800 */
[----:B------:R-:W-:Y:S01]  /*0680*/  SHF.R.U32.HI R3, RZ, 0x2, R3 ;  /* 0x00000002ff037819 */ /* 0x000fe20000011603 */
[----:B------:R-:W-:Y:S01]  /*0690*/  UMOV UR5, 0x400 ;  /* 0x0000040000057882 */ /* 0x000fe20000000000 */
[----:B------:R-:W-:Y:S01]  /*06a0*/  LOP3.LUT R0, R21, 0xc, R0, 0xf8, !PT ;  /* 0x0000000c15007812 */ /* 0x000fe200078ef800 */
[----:B-1----:R-:W1:Y:S01]  /*06b0*/  LDS R9, [R20+0x820] ;  /* 0x0008200014097984 */ /* 0x002e620000000800 */
[----:B------:R-:W-:-:S03]  /*06c0*/  SGXT.U32 R3, R3, 0x6 ;  /* 0x000000060303781a */ /* 0x000fc60000000000 */
[----:B0-----:R-:W0:Y:S01]  /*06d0*/  LDS R11, [R20+0xc30] ;  /* 0x000c3000140b7984 */ /* 0x001e220000000800 */
[----:B------:R-:W-:Y:S01]  /*06e0*/  IMAD.MOV.U32 R10, RZ, RZ, 0x3e800000 ;  /* 0x3e800000ff0a7424 */ /* 0x000fe200078e00ff */
[----:B------:R-:W-:Y:S01]  /*06f0*/  PRMT R2, R3, 0x6540, R2 ;  /* 0x0000654003027816 */ /* 0x000fe20000000002 */
[----:B----4-:R-:W-:Y:S01]  /*0700*/  UPRMT UR4, UR4, 0x654, UR5 ;  /* 0x0000065404047896 */ /* 0x010fe20008000005 */
[----:B------:R-:W-:Y:S01]  /*0710*/  BAR.SYNC.DEFER_BLOCKING 0x0 ;  /* 0x0000000000007b1d */ /* 0x000fe20000010000 */
[----:B---3--:R-:W-:-:S05]  /*0720*/  FADD R22, R16, 9.9999997473787516356e-06 ;  /* 0x3727c5ac10167421 */ /* 0x008fca0000000000 */
[----:B------:R-:W3:Y:S01]  /*0730*/  S2R R16, SR_TID.X ;  /* 0x0000000000107919 */ /* 0x000ee20000002100 */
[----:B------:R-:W4:Y:S02]  /*0740*/  MUFU.SQRT R27, R22 ;  /* 0x00000016001b7308 */ /* 0x000f240000002000 */
[----:B----4-:R-:W-:Y:S01]  /*0750*/  FSETP.GT.AND P0, PT, R27, 8.50705917302346158658e+37, PT ;  /* 0x7e8000001b00780b */ /* 0x010fe20003f04000 */
[--C-:B--2---:R-:W-:Y:S01]  /*0760*/  FADD R23, R23, -R26.reuse ;  /* 0x8000001a17177221 */ /* 0x104fe20000000000 */
[----:B------:R-:W-:Y:S01]  /*0770*/  FSETP.GEU.AND P1, PT, R27, 1.175494350822287508e-38, PT ;  /* 0x008000001b00780b */ /* 0x000fe20003f2e000 */
[--C-:B------:R-:W-:Y:S01]  /*0780*/  FADD R4, R4, -R26.reuse ;  /* 0x8000001a04047221 */ /* 0x100fe20000000000 */
[----:B------:R-:W-:Y:S01]  /*0790*/  FSEL R10, R10, 1, P0 ;  /* 0x3f8000000a0a7808 */ /* 0x000fe20000000000 */
[--C-:B------:R-:W-:Y:S01]  /*07a0*/  FADD R7, R7, -R26.reuse ;  /* 0x8000001a07077221 */ /* 0x100fe20000000000 */
[--C-:B------:R-:W-:Y:S01]  /*07b0*/  FADD R25, R25, -R26.reuse ;  /* 0x8000001a19197221 */ /* 0x100fe20000000000 */
[--C-:B------:R-:W-:Y:S01]  /*07c0*/  FADD R28, R28, -R26.reuse ;  /* 0x8000001a1c1c7221 */ /* 0x100fe20000000000 */
[--C-:B------:R-:W-:Y:S01]  /*07d0*/  FADD R6, R6, -R26.reuse ;  /* 0x8000001a06067221 */ /* 0x100fe20000000000 */
[--C-:B------:R-:W-:Y:S01]  /*07e0*/  FADD R5, R5, -R26.reuse ;  /* 0x8000001a05057221 */ /* 0x100fe20000000000 */
[--C-:B------:R-:W-:Y:S01]  /*07f0*/  FADD R29, R29, -R26.reuse ;  /* 0x8000001a1d1d7221 */ /* 0x100fe20000000000 */
[--C-:B------:R-:W-:Y:S01]  /*0800*/  FADD R14, R14, -R26.reuse ;  /* 0x8000001a0e0e7221 */ /* 0x100fe20000000000 */
[--C-:B------:R-:W-:Y:S01]  /*0810*/  FADD R13, R13, -R26.reuse ;  /* 0x8000001a0d0d7221 */ /* 0x100fe20000000000 */
[----:B------:R-:W-:Y:S01]  /*0820*/  @P0 FMUL R27, R27, 0.25 ;  /* 0x3e8000001b1b0820 */ /* 0x000fe20000400000 */
[--C-:B------:R-:W-:Y:S01]  /*0830*/  FADD R12, R12, -R26.reuse ;  /* 0x8000001a0c0c7221 */ /* 0x100fe20000000000 */
[----:B------:R-:W-:Y:S01]  /*0840*/  @!P1 FMUL R10, R10, 16777216 ;  /* 0x4b8000000a0a9820 */ /* 0x000fe20000400000 */
[----:B---3--:R-:W-:Y:S01]  /*0850*/  SHF.L.U32 R3, R16, 0x4, RZ ;  /* 0x0000000410037819 */ /* 0x008fe200000006ff */
[----:B------:R-:W-:Y:S01]  /*0860*/  @!P1 FMUL R27, R27, 16777216 ;  /* 0x4b8000001b1b9820 */ /* 0x000fe20000400000 */
[--C-:B-----5:R-:W-:Y:S01]  /*0870*/  FADD R17, R17, -R26.reuse ;  /* 0x8000001a11117221 */ /* 0x120fe20000000000 */
[--C-:B------:R-:W-:Y:S01]  /*0880*/  FADD R19, R19, -R26.reuse ;  /* 0x8000001a13137221 */ /* 0x100fe20000000000 */
[----:B------:R-:W-:Y:S01]  /*0890*/  LOP3.LUT R3, R3, 0xff0, RZ, 0xc0, !PT ;  /* 0x00000ff003037812 */ /* 0x000fe200078ec0ff */
[----:B------:R2:W3:Y:S01]  /*08a0*/  MUFU.RCP R8, R27 ;  /* 0x0000001b00087308 */ /* 0x0004e20000001000 */
[--C-:B-1----:R-:W-:Y:S01]  /*08b0*/  FADD R9, R9, -R26.reuse ;  /* 0x8000001a09097221 */ /* 0x102fe20000000000 */
[--C-:B0-----:R-:W-:Y:S01]  /*08c0*/  FADD R11, R11, -R26.reuse ;  /* 0x8000001a0b0b7221 */ /* 0x101fe20000000000 */
[----:B--2---:R-:W-:Y:S01]  /*08d0*/  FADD R27, R24, -R26 ;  /* 0x8000001a181b7221 */ /* 0x004fe20000000000 */
[----:B---3--:R-:W-:Y:S01]  /*08e0*/  FMUL R8, R8, R10 ;  /* 0x0000000a08087220 */ /* 0x008fe20000400000 */
[----:B------:R-:W-:-:S03]  /*08f0*/  LEA.HI R10, R3, UR4, RZ, 0x1e ;  /* 0x00000004030a7c11 */ /* 0x000fc6000f8ff0ff */
[C---:B------:R-:W-:Y:S01]  /*0900*/  FMUL R26, R8.reuse, R23 ;  /* 0x00000017081a7220 */ /* 0x040fe20000400000 */
[C---:B------:R-:W-:Y:S01]  /*0910*/  FMUL R24, R8.reuse, R7 ;  /* 0x0000000708187220 */ /* 0x040fe20000400000 */
[C---:B------:R-:W-:Y:S01]  /*0920*/  FMUL R4, R8.reuse, R4 ;  /* 0x0000000408047220 */ /* 0x040fe20000400000 */
[----:B------:R-:W-:Y:S01]  /*0930*/  FMUL R22, R8, R5 ;  /* 0x0000000508167220 */ /* 0x000fe20000400000 */
[----:B------:R-:W-:Y:S02]  /*0940*/  IMAD R3, R3, 0x4, R10 ;  /* 0x0000000403037824 */ /* 0x000fe400078e020a */
[-CC-:B------:R-:W-:Y:S01]  /*0950*/  FFMA R26, R26, R18.reuse, R15.reuse ;  /* 0x000000121a1a7223 */ /* 0x180fe2000000000f */
[----:B------:R-:W-:Y:S01]  /*0960*/  FMUL R5, R8, R27 ;  /* 0x0000001b08057220 */ /* 0x000fe20000400000 */
[-CC-:B------:R-:W-:Y:S01]  /*0970*/  FFMA R4, R4, R18.reuse, R15.reuse ;  /* 0x0000001204047223 */ /* 0x180fe2000000000f */
[--C-:B------:R-:W-:Y:S01]  /*0980*/  FFMA R24, R24, R18, R15.reuse ;  /* 0x0000001218187223 */ /* 0x100fe2000000000f */
[C---:B------:R-:W-:Y:S01]  /*0990*/  FMUL R10, R8.reuse, R13 ;  /* 0x0000000d080a7220 */ /* 0x040fe20000400000 */
[C---:B------:R-:W-:Y:S01]  /*09a0*/  FMUL R14, R8.reuse, R14 ;  /* 0x0000000e080e7220 */ /* 0x040fe20000400000 */
[----:B------:R-:W-:Y:S01]  /*09b0*/  FMUL R28, R8, R28 ;  /* 0x0000001c081c7220 */ /* 0x000fe20000400000 */
[-CC-:B------:R-:W-:Y:S01]  /*09c0*/  FFMA R5, R5, R18.reuse, R15.reuse ;  /* 0x0000001205057223 */ /* 0x180fe2000000000f */
[--C-:B------:R-:W-:Y:S01]  /*09d0*/  FFMA R22, R22, R18, R15.reuse ;  /* 0x0000001216167223 */ /* 0x100fe2000000000f */
[----:B------:R-:W-:Y:S01]  /*09e0*/  FSETP.GEU.AND P3, PT, R26, RZ, PT ;  /* 0x000000ff1a00720b */ /* 0x000fe20003f6e000 */
[----:B------:R-:W-:Y:S01]  /*09f0*/  FMUL R6, R8, R6 ;  /* 0x0000000608067220 */ /* 0x000fe20000400000 */
[-CC-:B------:R-:W-:Y:S01]  /*0a00*/  FFMA R28, R28, R18.reuse, R15.reuse ;  /* 0x000000121c1c7223 */ /* 0x180fe2000000000f */
[-CC-:B------:R-:W-:Y:S01]  /*0a10*/  FFMA R14, R14, R18.reuse, R15.reuse ;  /* 0x000000120e0e7223 */ /* 0x180fe2000000000f */
[--C-:B------:R-:W-:Y:S01]  /*0a20*/  FFMA R10, R10, R18, R15.reuse ;  /* 0x000000120a0a7223 */ /* 0x100fe2000000000f */
[----:B------:R-:W-:Y:S01]  /*0a30*/  FSETP.GEU.AND P1, PT, R4, RZ, PT ;  /* 0x000000ff0400720b */ /* 0x000fe20003f2e000 */
[----:B------:R-:W-:Y:S01]  /*0a40*/  FMUL R20, R8, R29 ;  /* 0x0000001d08147220 */ /* 0x000fe20000400000 */
[----:B------:R-:W-:Y:S01]  /*0a50*/  FSETP.GEU.AND P0, PT, R24, RZ, PT ;  /* 0x000000ff1800720b */ /* 0x000fe20003f0e000 */
[C---:B------:R-:W-:Y:S01]  /*0a60*/  FMUL R19, R8.reuse, R19 ;  /* 0x0000001308137220 */ /* 0x040fe20000400000 */
[C---:B------:R-:W-:Y:S01]  /*0a70*/  FMUL R9, R8.reuse, R9 ;  /* 0x0000000908097220 */ /* 0x040fe20000400000 */
[C---:B------:R-:W-:Y:S01]  /*0a80*/  FMUL R12, R8.reuse, R12 ;  /* 0x0000000c080c7220 */ /* 0x040fe20000400000 */
[C---:B------:R-:W-:Y:S01]  /*0a90*/  FMUL R7, R8.reuse, R25 ;  /* 0x0000001908077220 */ /* 0x040fe20000400000 */
[C---:B------:R-:W-:Y:S01]  /*0aa0*/  FMUL R17, R8.reuse, R17 ;  /* 0x0000001108117220 */ /* 0x040fe20000400000 */
[----:B------:R-:W-:Y:S01]  /*0ab0*/  FMUL R8, R8, R11 ;  /* 0x0000000b08087220 */ /* 0x000fe20000400000 */
[----:B------:R-:W-:Y:S01]  /*0ac0*/  FSEL R26, R26, RZ, P3 ;  /* 0x000000ff1a1a7208 */ /* 0x000fe20001800000 */
[-CC-:B------:R-:W-:Y:S01]  /*0ad0*/  FFMA R6, R6, R18.reuse, R15.reuse ;  /* 0x0000001206067223 */ /* 0x180fe2000000000f */
[----:B------:R-:W-:Y:S01]  /*0ae0*/  FSETP.GEU.AND P4, PT, R5, RZ, PT ;  /* 0x000000ff0500720b */ /* 0x000fe20003f8e000 */
[-CC-:B------:R-:W-:Y:S01]  /*0af0*/  FFMA R20, R20, R18.reuse, R15.reuse ;  /* 0x0000001214147223 */ /* 0x180fe2000000000f */
[----:B------:R-:W-:Y:S01]  /*0b00*/  FSEL R4, R4, RZ, P1 ;  /* 0x000000ff04047208 */ /* 0x000fe20000800000 */
[-CC-:B------:R-:W-:Y:S01]  /*0b10*/  FFMA R19, R19, R18.reuse, R15.reuse ;  /* 0x0000001213137223 */ /* 0x180fe2000000000f */
[----:B------:R-:W-:Y:S01]  /*0b20*/  FSEL R24, R24, RZ, P0 ;  /* 0x000000ff18187208 */ /* 0x000fe20000000000 */
[-CC-:B------:R-:W-:Y:S01]  /*0b30*/  FFMA R9, R9, R18.reuse, R15.reuse ;  /* 0x0000001209097223 */ /* 0x180fe2000000000f */
[----:B------:R-:W-:Y:S01]  /*0b40*/  FSETP.GEU.AND P3, PT, R22, RZ, PT ;  /* 0x000000ff1600720b */ /* 0x000fe20003f6e000 */
[-CC-:B------:R-:W-:Y:S01]  /*0b50*/  FFMA R7, R7, R18.reuse, R15.reuse ;  /* 0x0000001207077223 */ /* 0x180fe2000000000f */
[----:B------:R-:W-:Y:S01]  /*0b60*/  FSETP.GEU.AND P2, PT, R28, RZ, PT ;  /* 0x000000ff1c00720b */ /* 0x000fe20003f4e000 */
[-CC-:B------:R-:W-:Y:S01]  /*0b70*/  FFMA R12, R12, R18.reuse, R15.reuse ;  /* 0x000000120c0c7223 */ /* 0x180fe2000000000f */
[----:B------:R-:W-:Y:S01]  /*0b80*/  FSETP.GEU.AND P1, PT, R14, RZ, PT ;  /* 0x000000ff0e00720b */ /* 0x000fe20003f2e000 */
[-CC-:B------:R-:W-:Y:S01]  /*0b90*/  FFMA R17, R17, R18.reuse, R15.reuse ;  /* 0x0000001211117223 */ /* 0x180fe2000000000f */
[----:B------:R-:W-:Y:S01]  /*0ba0*/  FSETP.GEU.AND P0, PT, R10, RZ, PT ;  /* 0x000000ff0a00720b */ /* 0x000fe20003f0e000 */
[----:B------:R-:W-:Y:S01]  /*0bb0*/  FFMA R8, R8, R18, R15 ;  /* 0x0000001208087223 */ /* 0x000fe2000000000f */
[----:B------:R-:W-:Y:S01]  /*0bc0*/  FSEL R18, R5, RZ, P4 ;  /* 0x000000ff05127208 */ /* 0x000fe20002000000 */
[----:B------:R-:W-:Y:S01]  /*0bd0*/  STS [R3+0x14], R24 ;  /* 0x0000141803007388 */ /* 0x000fe20000000800 */
[----:B------:R-:W-:-:S02]  /*0be0*/  FSEL R22, R22, RZ, P3 ;  /* 0x000000ff16167208 */ /* 0x000fc40001800000 */
[----:B------:R-:W-:Y:S01]  /*0bf0*/  FSEL R28, R28, RZ, P2 ;  /* 0x000000ff1c1c7208 */ /* 0x000fe20001000000 */
[----:B------:R0:W-:Y:S01]  /*0c00*/  STS [R3+0x4], R18 ;  /* 0x0000041203007388 */ /* 0x0001e20000000800 */
[----:B------:R-:W-:Y:S02]  /*0c10*/  FSETP.GEU.AND P4, PT, R6, RZ, PT ;  /* 0x000000ff0600720b */ /* 0x000fe40003f8e000 */
[----:B------:R-:W-:Y:S01]  /*0c20*/  FSEL R14, R14, RZ, P1 ;  /* 0x000000ff0e0e7208 */ /* 0x000fe20000800000 */
[----:B------:R1:W-:Y:S01]  /*0c30*/  STS [R3+0x1c], R22 ;  /* 0x00001c1603007388 */ /* 0x0003e20000000800 */
[----:B------:R-:W-:Y:S02]  /*0c40*/  FSEL R10, R10, RZ, P0 ;  /* 0x000000ff0a0a7208 */ /* 0x000fe40000000000 */
[----:B------:R-:W-:Y:S01]  /*0c50*/  FSETP.GEU.AND P2, PT, R20, RZ, PT ;  /* 0x000000ff1400720b */ /* 0x000fe20003f4e000 */
[----:B------:R-:W-:Y:S01]  /*0c60*/  STS [R3+0x10], R4 ;  /* 0x0000100403007388 */ /* 0x000fe20000000800 */
[----:B------:R-:W-:Y:S01]  /*0c70*/  FSETP.GEU.AND P0, PT, R9, RZ, PT ;  /* 0x000000ff0900720b */ /* 0x000fe20003f0e000 */
[----:B0-----:R-:W-:Y:S01]  /*0c80*/  IMAD.SHL.U32 R18, R16, 0x4, RZ ;  /* 0x0000000410127824 */ /* 0x001fe200078e00ff */
[----:B------:R-:W-:Y:S01]  /*0c90*/  FSETP.GEU.AND P1, PT, R19, RZ, PT ;  /* 0x000000ff1300720b */ /* 0x000fe20003f2e000 */
[----:B------:R-:W-:Y:S01]  /*0ca0*/  STS [R3+0x8], R26 ;  /* 0x0000081a03007388 */ /* 0x000fe20000000800 */
[----:B------:R-:W-:-:S02]  /*0cb0*/  FSEL R6, R6, RZ, P4 ;  /* 0x000000ff06067208 */ /* 0x000fc40002000000 */
[----:B------:R-:W-:Y:S01]  /*0cc0*/  FSEL R20, R20, RZ, P2 ;  /* 0x000000ff14147208 */ /* 0x000fe20001000000 */
[----:B------:R-:W-:Y:S01]  /*0cd0*/  STS [R3+0xc], R28 ;  /* 0x00000c1c03007388 */ /* 0x000fe20000000800 */
[----:B------:R-:W-:Y:S02]  /*0ce0*/  FSEL R24, R9, RZ, P0 ;  /* 0x000000ff09187208 */ /* 0x000fe40000000000 */
[----:B-1----:R-:W-:Y:S01]  /*0cf0*/  FSEL R22, R19, RZ, P1 ;  /* 0x000000ff13167208 */ /* 0x002fe20000800000 */
[----:B------:R0:W-:Y:S01]  /*0d00*/  STS [R3+0x18], R6 ;  /* 0x0000180603007388 */ /* 0x0001e20000000800 */
[----:B------:R-:W-:Y:S02]  /*0d10*/  FSETP.GEU.AND P3, PT, R12, RZ, PT ;  /* 0x000000ff0c00720b */ /* 0x000fe40003f6e000 */
[----:B------:R-:W-:Y:S01]  /*0d20*/  FSETP.GEU.AND P2, PT, R17, RZ, PT ;  /* 0x000000ff1100720b */ /* 0x000fe20003f4e000 */
[----:B------:R1:W-:Y:S01]  /*0d30*/  STS [R3+0x20], R20 ;  /* 0x0000201403007388 */ /* 0x0003e20000000800 */
[----:B------:R-:W-:-:S02]  /*0d40*/  FSETP.GEU.AND P1, PT, R7, RZ, PT ;  /* 0x000000ff0700720b */ /* 0x000fc40003f2e000 */
[----:B------:R-:W-:Y:S01]  /*0d50*/  FSETP.GEU.AND P0, PT, R8, RZ, PT ;  /* 0x000000ff0800720b */ /* 0x000fe20003f0e000 */
[----:B------:R-:W-:Y:S01]  /*0d60*/  STS [R3+0x24], R14 ;  /* 0x0000240e03007388 */ /* 0x000fe20000000800 */
[----:B------:R-:W-:Y:S02]  /*0d70*/  FSEL R12, R12, RZ, P3 ;  /* 0x000000ff0c0c7208 */ /* 0x000fe40001800000 */
[----:B0-----:R-:W-:Y:S01]  /*0d80*/  FSEL R6, R17, RZ, P2 ;  /* 0x000000ff11067208 */ /* 0x001fe20001000000 */
[----:B------:R-:W-:Y:S01]  /*0d90*/  STS [R3+0x28], R10 ;  /* 0x0000280a03007388 */ /* 0x000fe20000000800 */
[----:B------:R-:W-:Y:S02]  /*0da0*/  FSEL R4, R7, RZ, P1 ;  /* 0x000000ff07047208 */ /* 0x000fe40000800000 */
[----:B------:R-:W-:Y:S01]  /*0db0*/  FSEL R8, R8, RZ, P0 ;  /* 0x000000ff08087208 */ /* 0x000fe20000000000 */
[----:B------:R-:W-:Y:S01]  /*0dc0*/  STS [R3+0x2c], R12 ;  /* 0x00002c0c03007388 */ /* 0x000fe20000000800 */
[----:B------:R-:W-:-:S02]  /*0dd0*/  LOP3.LUT R18, R18, 0x3fc, RZ, 0xc0, !PT ;  /* 0x000003fc12127812 */ /* 0x000fc400078ec0ff */
[----:B------:R-:W-:Y:S01]  /*0de0*/  LOP3.LUT R16, R16, 0xfc, RZ, 0xc0, !PT ;  /* 0x000000fc10107812 */ /* 0x000fe200078ec0ff */
[----:B------:R-:W-:Y:S01]  /*0df0*/  STS [R3+0x38], R24 ;  /* 0x0000381803007388 */ /* 0x000fe20000000800 */
[C---:B------:R-:W-:Y:S02]  /*0e00*/  LOP3.LUT R5, R18.reuse, 0x400, RZ, 0xfc, !PT ;  /* 0x0000040012057812 */ /* 0x040fe400078efcff */
[----:B------:R-:W-:Y:S01]  /*0e10*/  LOP3.LUT R9, R18, 0x800, RZ, 0xfc, !PT ;  /* 0x0000080012097812 */ /* 0x000fe200078efcff */
[----:B------:R0:W-:Y:S01]  /*0e20*/  STS [R3+0x34], R22 ;  /* 0x0000341603007388 */ /* 0x0001e20000000800 */
[----:B------:R-:W-:Y:S01]  /*0e30*/  SHF.R.U32.HI R7, RZ, 0x2, R5 ;  /* 0x00000002ff077819 */ /* 0x000fe20000011605 */
[----:B------:R-:W-:Y:S01]  /*0e40*/  VIADD R5, R16, UR4 ;  /* 0x0000000410057c36 */ /* 0x000fe20008000000 */
[----:B------:R-:W-:Y:S01]  /*0e50*/  SHF.R.U32.HI R9, RZ, 0x2, R9 ;  /* 0x00000002ff097819 */ /* 0x000fe20000011609 */
[----:B------:R-:W-:Y:S01]  /*0e60*/  STS [R3+0x30], R6 ;  /* 0x0000300603007388 */ /* 0x000fe20000000800 */
[----:B------:R-:W-:-:S02]  /*0e70*/  LOP3.LUT R7, R7, 0x1fc, RZ, 0xc0, !PT ;  /* 0x000001fc07077812 */ /* 0x000fc400078ec0ff */
[----:B------:R-:W-:Y:S01]  /*0e80*/  LOP3.LUT R9, R9, 0x2fc, RZ, 0xc0, !PT ;  /* 0x000002fc09097812 */ /* 0x000fe200078ec0ff */
[----:B------:R-:W-:Y:S01]  /*0e90*/  STS [R3], R4 ;  /* 0x0000000403007388 */ /* 0x000fe20000000800 */
[----:B------:R-:W-:Y:S01]  /*0ea0*/  LEA R16, R18, R5, 0x2 ;  /* 0x0000000512107211 */ /* 0x000fe200078e10ff */
[----:B------:R-:W-:Y:S01]  /*0eb0*/  VIADD R7, R7, UR4 ;  /* 0x0000000407077c36 */ /* 0x000fe20008000000 */
[C---:B-1----:R-:W-:Y:S01]  /*0ec0*/  LOP3.LUT R20, R2.reuse, 0x80, RZ, 0xfc, !PT ;  /* 0x0000008002147812 */ /* 0x042fe200078efcff */
[----:B------:R1:W-:Y:S01]  /*0ed0*/  STS [R3+0x3c], R8 ;  /* 0x00003c0803007388 */ /* 0x0003e20000000800 */
[----:B------:R-:W-:Y:S01]  /*0ee0*/  VIADD R9, R9, UR4 ;  /* 0x0000000409097c36 */ /* 0x000fe20008000000 */
[----:B------:R-:W-:Y:S01]  /*0ef0*/  LOP3.LUT R19, R2, 0x40, RZ, 0xfc, !PT ;  /* 0x0000004002137812 */ /* 0x000fe200078efcff */
[----:B------:R-:W-:Y:S01]  /*0f00*/  IMAD R17, R18, 0x4, R7 ;  /* 0x0000000412117824 */ /* 0x000fe200078e0207 */
[----:B------:R-:W-:Y:S01]  /*0f10*/  BAR.SYNC.DEFER_BLOCKING 0x0 ;  /* 0x0000000000007b1d */ /* 0x000fe20000010000 */
[----:B0-----:R-:W-:Y:S01]  /*0f20*/  IMAD.HI R22, R20, 0x66666667, RZ ;  /* 0x6666666714167827 */ /* 0x001fe200078e02ff */
[----:B------:R-:W-:-:S02]  /*0f30*/  LEA R25, R18, R9, 0x2 ;  /* 0x0000000912197211 */ /* 0x000fc400078e10ff */
[----:B------:R-:W-:Y:S01]  /*0f40*/  ISETP.GE.AND P0, PT, R0, 0x10, PT ;  /* 0x000000100000780c */ /* 0x000fe20003f06270 */
[C---:B------:R-:W-:Y:S01]  /*0f50*/  IMAD.HI R23, R19.reuse, 0x66666667, RZ ;  /* 0x6666666713177827 */ /* 0x040fe200078e02ff */
[----:B------:R-:W-:Y:S02]  /*0f60*/  SHF.R.U32.HI R21, RZ, 0x1f, R22 ;  /* 0x0000001fff157819 */ /* 0x000fe40000011616 */
[----:B------:R-:W-:Y:S01]  /*0f70*/  ISETP.LT.AND P2, PT, R19, 0x280, !P0 ;  /* 0x000002801300780c */ /* 0x000fe20004741270 */
[----:B-1----:R-:W-:Y:S01]  /*0f80*/  IMAD.HI R3, R2, 0x66666667, RZ ;  /* 0x6666666702037827 */ /* 0x002fe200078e02ff */
[----:B------:R-:W-:Y:S02]  /*0f90*/  SHF.R.U32.HI R24, RZ, 0x1f, R23 ;  /* 0x0000001fff187819 */ /* 0x000fe40000011617 */
[----:B------:R-:W-:Y:S02]  /*0fa0*/  LEA.HI.SX32 R21, R22, R21, 0x1a ;  /* 0x0000001516157211 */ /* 0x000fe400078fd2ff */
[----:B------:R-:W-:-:S02]  /*0fb0*/  SHF.R.U32.HI R26, RZ, 0x1f, R3 ;  /* 0x0000001fff1a7819 */ /* 0x000fc40000011603 */
[----:B------:R-:W-:Y:S01]  /*0fc0*/  LEA.HI.SX32 R22, R23, R24, 0x1a ;  /* 0x0000001817167211 */ /* 0x000fe200078fd2ff */
[----:B------:R-:W-:Y:S01]  /*0fd0*/  IMAD R23, R21, -0xa0, R20 ;  /* 0xffffff6015177824 */ /* 0x000fe200078e0214 */
[----:B------:R-:W-:Y:S02]  /*0fe0*/  LEA.HI.SX32 R3, R3, R26, 0x1a ;  /* 0x0000001a03037211 */ /* 0x000fe400078fd2ff */
[----:B------:R-:W-:Y:S01]  /*0ff0*/  LOP3.LUT R24, R18, 0xc00, RZ, 0xfc, !PT ;  /* 0x00000c0012187812 */ /* 0x000fe200078efcff */
[----:B------:R-:W-:Y:S01]  /*1000*/  IMAD R19, R22, -0xa0, R19 ;  /* 0xffffff6016137824 */ /* 0x000fe200078e0213 */
[----:B------:R-:W-:Y:S01]  /*1010*/  ISETP.LT.AND P1, PT, R20, 0x280, !P0 ;  /* 0x000002801400780c */ /* 0x000fe20004721270 */
[----:B------:R-:W-:Y:S01]  /*1020*/  LDS R4, [R16] ;  /* 0x0000000010047984 */ /* 0x000fe20000000800 */
[----:B------:R-:W-:Y:S01]  /*1030*/  ISETP.LT.AND P3, PT, R2, 0x280, !P0 ;  /* 0x000002800200780c */ /* 0x000fe20004761270 */
[----:B------:R-:W-:Y:S02]  /*1040*/  IMAD R19, R19, 0x10, R0 ;  /* 0x0000001013137824 */ /* 0x000fe400078e0200 */
[----:B------:R-:W-:Y:S02]  /*1050*/  LDS R5, [R16+0x4] ;  /* 0x0000040010057984 */ /* 0x000fe40000000800 */
[----:B------:R-:W-:-:S02]  /*1060*/  IMAD R19, R22, 0x2400, R19 ;  /* 0x0000240016137824 */ /* 0x000fc400078e0213 */
[----:B------:R-:W-:Y:S04]  /*1070*/  LDS R6, [R16+0x8] ;  /* 0x0000080010067984 */ /* 0x000fe80000000800 */
[----:B------:R-:W0:Y:S04]  /*1080*/  LDS R7, [R16+0xc] ;  /* 0x00000c0010077984 */ /* 0x000e280000000800 */
[----:B------:R-:W-:Y:S04]  /*1090*/  LDS R8, [R17+0x1000] ;  /* 0x0010000011087984 */ /* 0x000fe80000000800 */
[----:B------:R-:W-:Y:S04]  /*10a0*/  LDS R9, [R17+0x1004] ;  /* 0x0010040011097984 */ /* 0x000fe80000000800 */
[----:B------:R-:W-:Y:S04]  /*10b0*/  LDS R10, [R17+0x1008] ;  /* 0x00100800110a7984 */ /* 0x000fe80000000800 */
[----:B------:R1:W2:Y:S04]  /*10c0*/  LDS R11, [R17+0x100c] ;  /* 0x00100c00110b7984 */ /* 0x0002a80000000800 */
[----:B------:R-:W-:Y:S04]  /*10d0*/  LDS R12, [R25+0x2000] ;  /* 0x00200000190c7984 */ /* 0x000fe80000000800 */
[----:B------:R-:W-:Y:S01]  /*10e0*/  LDS R13, [R25+0x2004] ;  /* 0x00200400190d7984 */ /* 0x000fe20000000800 */
[----:B-1----:R-:W1:Y:S03]  /*10f0*/  LDC.64 R16, c[0x0][0x238] ;  /* 0x00008e00ff107b82 */ /* 0x002e660000000a00 */
[----:B------:R-:W-:Y:S04]  /*1100*/  LDS R14, [R25+0x2008] ;  /* 0x00200800190e7984 */ /* 0x000fe80000000800 */
[----:B------:R3:W4:Y:S02]  /*1110*/  LDS R15, [R25+0x200c] ;  /* 0x00200c00190f7984 */ /* 0x0007240000000800 */
[----:B---3--:R-:W-:Y:S01]  /*1120*/  IMAD R25, R3, -0xa0, R2 ;  /* 0xffffff6003197824 */ /* 0x008fe200078e0202 */
[----:B------:R-:W-:-:S03]  /*1130*/  LOP3.LUT R2, R2, 0xc0, RZ, 0xfc, !PT ;  /* 0x000000c002027812 */ /* 0x000fc600078efcff */
[----:B------:R-:W-:Y:S01]  /*1140*/  IMAD R20, R25, 0x10, R0 ;  /* 0x0000001019147824 */ /* 0x000fe200078e0200 */
[----:B------:R-:W-:Y:S01]  /*1150*/  SHF.R.U32.HI R25, RZ, 0x2, R24 ;  /* 0x00000002ff197819 */ /* 0x000fe20000011618 */
[----:B------:R-:W-:Y:S01]  /*1160*/  IMAD R24, R23, 0x10, R0 ;  /* 0x0000001017187824 */ /* 0x000fe200078e0200 */
[----:B------:R-:W-:Y:S01]  /*1170*/  ISETP.LT.AND P0, PT, R2, 0x280, !P0 ;  /* 0x000002800200780c */ /* 0x000fe20004701270 */
[----:B------:R-:W-:Y:S01]  /*1180*/  IMAD R3, R3, 0x2400, R20 ;  /* 0x0000240003037824 */ /* 0x000fe200078e0214 */
[----:B------:R-:W-:Y:S01]  /*1190*/  LOP3.LUT R20, R25, 0x3fc, RZ, 0xc0, !PT ;  /* 0x000003fc19147812 */ /* 0x000fe200078ec0ff */
[----:B------:R-:W-:Y:S02]  /*11a0*/  IMAD R25, R21, 0x2400, R24 ;  /* 0x0000240015197824 */ /* 0x000fe400078e0218 */
[----:B-1----:R-:W-:Y:S01]  /*11b0*/  IMAD.WIDE R22, R19, 0x4, R16 ;  /* 0x0000000413167825 */ /* 0x002fe200078e0210 */
[----:B------:R-:W-:-:S03]  /*11c0*/  IADD3 R27, R20, UR4, RZ ;  /* 0x00000004141b7c10 */ /* 0x000fc6000fffe0ff */
[----:B------:R-:W-:-:S04]  /*11d0*/  IMAD.WIDE R20, R3, 0x4, R16 ;  /* 0x0000000403147825 */ /* 0x000fc800078e0210 */
[----:B------:R-:W-:Y:S01]  /*11e0*/  IMAD.WIDE R24, R25, 0x4, R16 ;  /* 0x0000000419187825 */ /* 0x000fe200078e0210 */
[----:B0-----:R0:W-:Y:S03]  /*11f0*/  @P3 STG.E.128 desc[UR6][R20.64], R4 ;  /* 0x0000000414003986 */ /* 0x0011e6000c101d06 */
[----:B------:R-:W-:Y:S01]  /*1200*/  IMAD R27, R18, 0x4, R27 ;  /* 0x00000004121b7824 */ /* 0x000fe200078e021b */
[----:B--2---:R0:W-:Y:S04]  /*1210*/  @P2 STG.E.128 desc[UR6][R22.64], R8 ;  /* 0x0000000816002986 */ /* 0x0041e8000c101d06 */
[----:B----4-:R0:W-:Y:S02]  /*1220*/  @P1 STG.E.128 desc[UR6][R24.64], R12 ;  /* 0x0000000c18001986 */ /* 0x0101e4000c101d06 */
[----:B0-----:R-:W-:Y:S05]  /*1230*/  @!P0 EXIT ;  /* 0x000000000000894d */ /* 0x001fea0003800000 */
[----:B0-----:R-:W-:Y:S01]  /*1240*/  LDS R4, [R27+0x3000] ;  /* 0x003000001b047984 */ /* 0x001fe20000000800 */
[----:B------:R-:W-:-:S03]  /*1250*/  IMAD.HI R3, R2, 0x66666667, RZ ;  /* 0x6666666702037827 */ /* 0x000fc600078e02ff */
[----:B------:R-:W-:Y:S02]  /*1260*/  LDS R5, [R27+0x3004] ;  /* 0x003004001b057984 */ /* 0x000fe40000000800 */
[----:B------:R-:W-:Y:S02]  /*1270*/  SHF.R.U32.HI R8, RZ, 0x1f, R3 ;  /* 0x0000001fff087819 */ /* 0x000fe40000011603 */
[----:B------:R-:W-:Y:S02]  /*1280*/  LDS R6, [R27+0x3008] ;  /* 0x003008001b067984 */ /* 0x000fe40000000800 */
[----:B------:R-:W-:Y:S02]  /*1290*/  LEA.HI.SX32 R3, R3, R8, 0x1a ;  /* 0x0000000803037211 */ /* 0x000fe400078fd2ff */
[----:B------:R-:W0:Y:S03]  /*12a0*/  LDS R7, [R27+0x300c] ;  /* 0x00300c001b077984 */ /* 0x000e260000000800 */
[----:B------:R-:W-:-:S04]  /*12b0*/  IMAD R9, R3, -0xa0, R2 ;  /* 0xffffff6003097824 */ /* 0x000fc800078e0202 */
[----:B------:R-:W-:-:S04]  /*12c0*/  IMAD R0, R9, 0x10, R0 ;  /* 0x0000001009007824 */ /* 0x000fc800078e0200 */
[----:B------:R-:W-:-:S04]  /*12d0*/  IMAD R3, R3, 0x2400, R0 ;  /* 0x0000240003037824 */ /* 0x000fc800078e0200 */
[----:B------:R-:W-:-:S05]  /*12e0*/  IMAD.WIDE R16, R3, 0x4, R16 ;  /* 0x0000000403107825 */ /* 0x000fca00078e0210 */
[----:B0-----:R-:W-:Y:S01]  /*12f0*/  STG.E.128 desc[UR6][R16.64], R4 ;  /* 0x0000000410007986 */ /* 0x001fe2000c101d06 */
[----:B------:R-:W-:Y:S05]  /*1300*/  EXIT ;  /* 0x000000000000794d */ /* 0x000fea0003800000 */
.L_x_0:
[----:B------:R-:W-:-:S00]  /*1310*/  BRA `(.L_x_0) ;  /* 0xfffffffc00fc7947 */ /* 0x000fc0000383ffff */
[----:B------:R-:W-:-:S00]  /*1320*/  NOP ;  /* 0x0000000000007918 */ /* 0x000fc00000000000 */
        /* <DEDUP_REMOVED lines=13> */
.L_x_1:


//--------------------- .nv.global.init           --------------------------
	.section	.nv.global.init,"aw",@progbits
.nv.global.init:
	.type		_$_str,@object
	.size		_$_str,(_$_str_$_2 - _$_str)
_$_str:
        /*0000*/ 	.byte	0x5f, 0x5f, 0x43, 0x55, 0x44, 0x41, 0x5f, 0x46, 0x54, 0x5a, 0x00
	.type		_$_str_$_2,@object
	.size		_$_str_$_2,(.L_1 - _$_str_$_2)
_$_str_$_2:
        /*000b*/ 	.byte	0x5f, 0x5f, 0x43, 0x55, 0x44, 0x41, 0x5f, 0x50, 0x52, 0x45, 0x43, 0x5f, 0x53, 0x51, 0x52, 0x54
        /*001b*/ 	.byte	0x00
.L_1:


//--------------------- .nv.shared.triton_poi_fused__native_batch_norm_legit_no_training_relu_37 --------------------------
	.section	.nv.shared.triton_poi_fused__native_batch_norm_legit_no_training_relu_37,"aw",@nobits
	.sectionflags	@""
	.align	16
	.zero		1024


//--------------------- .nv.constant0.triton_poi_fused__native_batch_norm_legit_no_training_relu_37 --------------------------
	.section	.nv.constant0.triton_poi_fused__native_batch_norm_legit_no_training_relu_37,"a",@progbits
	.sectionflags	@""
	.align	4
.nv.constant0.triton_poi_fused__native_batch_norm_legit_no_training_relu_37:
	.zero		584
